	.headerflags	@"EF_CUDA_TEXMODE_UNIFIED EF_CUDA_64BIT_ADDRESS EF_CUDA_ACCELERATORS EF_CUDA_SM90 EF_CUDA_VIRTUAL_SM(EF_CUDA_SM90)"
	.elftype	@"ET_EXEC"


//--------------------- .nv.info                  --------------------------
	.section	.nv.info,"",@"SHT_CUDA_INFO"
	.align	4


	//----- nvinfo : EIATTR_REGCOUNT
	.align		4
        /*0000*/ 	.byte	0x04, 0x2f
        /*0002*/ 	.short	(.L_1 - .L_0)
	.align		4
.L_0:
        /*0004*/ 	.word	index@(triton_poi_fused_convolution_15)
        /*0008*/ 	.word	0x0000000c


	//----- nvinfo : EIATTR_MIN_STACK_SIZE
	.align		4
.L_1:
        /*000c*/ 	.byte	0x04, 0x12
        /*000e*/ 	.short	(.L_3 - .L_2)
	.align		4
.L_2:
        /*0010*/ 	.word	index@(triton_poi_fused_convolution_15)
        /*0014*/ 	.word	0x00000000


	//----- nvinfo : EIATTR_FRAME_SIZE
	.align		4
.L_3:
        /*0018*/ 	.byte	0x04, 0x11
        /*001a*/ 	.short	(.L_5 - .L_4)
	.align		4
.L_4:
        /*001c*/ 	.word	index@(triton_poi_fused_convolution_15)
        /*0020*/ 	.word	0x00000000


	//----- nvinfo : EIATTR_MIN_STACK_SIZE
	.align		4
.L_5:
        /*0024*/ 	.byte	0x04, 0x12
        /*0026*/ 	.short	(.L_7 - .L_6)
	.align		4
.L_6:
        /*0028*/ 	.word	index@(triton_poi_fused_convolution_15)
        /*002c*/ 	.word	0x00000000
.L_7:


//--------------------- .nv.info.triton_poi_fused_convolution_15 --------------------------
	.section	.nv.info.triton_poi_fused_convolution_15,"",@"SHT_CUDA_INFO"
	.sectionflags	@""
	.align	4


	//----- nvinfo : EIATTR_CUDA_API_VERSION
	.align		4
        /*0000*/ 	.byte	0x04, 0x37
        /*0002*/ 	.short	(.L_9 - .L_8)
.L_8:
        /*0004*/ 	.word	0x0000007c


	//----- nvinfo : EIATTR_KPARAM_INFO
	.align		4
.L_9:
        /*0008*/ 	.byte	0x04, 0x17
        /*000a*/ 	.short	(.L_11 - .L_10)
.L_10:
        /*000c*/ 	.word	0x00000000
        /*0010*/ 	.short	0x0002
        /*0012*/ 	.short	0x0010
        /*0014*/ 	.byte	0x00, 0xf0, 0x11, 0x00


	//----- nvinfo : EIATTR_KPARAM_INFO
	.align		4
.L_11:
        /*0018*/ 	.byte	0x04, 0x17
        /*001a*/ 	.short	(.L_13 - .L_12)
.L_12:
        /*001c*/ 	.word	0x00000000
        /*0020*/ 	.short	0x0001
        /*0022*/ 	.short	0x0008
        /*0024*/ 	.byte	0x00, 0xf4, 0x21, 0x00


	//----- nvinfo : EIATTR_KPARAM_INFO
	.align		4
.L_13:
        /*0028*/ 	.byte	0x04, 0x17
        /*002a*/ 	.short	(.L_15 - .L_14)
.L_14:
        /*002c*/ 	.word	0x00000000
        /*0030*/ 	.short	0x0000
        /*0032*/ 	.short	0x0000
        /*0034*/ 	.byte	0x00, 0xf4, 0x21, 0x00


	//----- nvinfo : EIATTR_SPARSE_MMA_MASK
	.align		4
.L_15:
        /*0038*/ 	.byte	0x03, 0x50
        /*003a*/ 	.short	0x0000


	//----- nvinfo : EIATTR_MAXREG_COUNT
	.align		4
        /*003c*/ 	.byte	0x03, 0x1b
        /*003e*/ 	.short	0x00ff


	//----- nvinfo : EIATTR_EXIT_INSTR_OFFSETS
	.align		4
        /*0040*/ 	.byte	0x04, 0x1c
        /*0042*/ 	.short	(.L_17 - .L_16)


	//   ....[0]....
.L_16:
        /*0044*/ 	.word	0x00000150


	//   ....[1]....
        /*0048*/ 	.word	0x00000170


	//----- nvinfo : EIATTR_REQNTID
	.align		4
.L_17:
        /*004c*/ 	.byte	0x04, 0x10
        /*004e*/ 	.short	(.L_19 - .L_18)
.L_18:
        /*0050*/ 	.word	0x00000080
        /*0054*/ 	.word	0x00000001
        /*0058*/ 	.word	0x00000001


	//----- nvinfo : EIATTR_CBANK_PARAM_SIZE
	.align		4
.L_19:
        /*005c*/ 	.byte	0x03, 0x19
        /*005e*/ 	.short	0x0014


	//----- nvinfo : EIATTR_PARAM_CBANK
	.align		4
        /*0060*/ 	.byte	0x04, 0x0a
        /*0062*/ 	.short	(.L_21 - .L_20)
	.align		4
.L_20:
        /*0064*/ 	.word	index@(.nv.constant0.triton_poi_fused_convolution_15)
        /*0068*/ 	.short	0x0210
        /*006a*/ 	.short	0x0014


	//----- nvinfo : EIATTR_SW_WAR
	.align		4
.L_21:
        /*006c*/ 	.byte	0x04, 0x36
        /*006e*/ 	.short	(.L_23 - .L_22)
.L_22:
        /*0070*/ 	.word	0x00000008
.L_23:


//--------------------- .nv.callgraph             --------------------------
	.section	.nv.callgraph,"",@"SHT_CUDA_CALLGRAPH"
	.align	4
	.sectionentsize	8
	.align		4
        /*0000*/ 	.word	0x00000000
	.align		4
        /*0004*/ 	.word	0xffffffff
	.align		4
        /*0008*/ 	.word	0x00000000
	.align		4
        /*000c*/ 	.word	0xfffffffe
	.align		4
        /*0010*/ 	.word	0x00000000
	.align		4
        /*0014*/ 	.word	0xfffffffd
	.align		4
        /*0018*/ 	.word	0x00000000
	.align		4
        /*001c*/ 	.word	0xfffffffc


//--------------------- .text.triton_poi_fused_convolution_15 --------------------------
	.section	.text.triton_poi_fused_convolution_15,"ax",@progbits
	.align	128
        .global         triton_poi_fused_convolution_15
        .type           triton_poi_fused_convolution_15,@function
        .size           triton_poi_fused_convolution_15,(.L_x_1 - triton_poi_fused_convolution_15)
        .other          triton_poi_fused_convolution_15,@"STO_CUDA_ENTRY STV_DEFAULT"
triton_poi_fused_convolution_15:
.text.triton_poi_fused_convolution_15:
[----:B------:R-:W0:Y:S02]  /*0000*/  LDC R1, c[0x0][0x28] ;  /* 0x00000a00ff017b82 */ /* 0x000e240000000800 */
[----:B------:R-:W1:Y:S01]  /*0010*/  S2R R6, SR_TID.X ;  /* 0x0000000000067919 */ /* 0x000e620000002100 */
[----:B------:R-:W2:Y:S01]  /*0020*/  LDC.64 R2, c[0x0][0x210] ;  /* 0x00008400ff027b82 */ /* 0x000ea20000000a00 */
[----:B------:R-:W-:Y:S01]  /*0030*/  ULDC.64 UR4, c[0x0][0x208] ;  /* 0x0000820000047ab9 */ /* 0x000fe20000000a00 */
[----:B------:R-:W3:Y:S06]  /*0040*/  S2R R7, SR_CTAID.X ;  /* 0x0000000000077919 */ /* 0x000eec0000002500 */
[----:B------:R-:W4:Y:S01]  /*0050*/  LDC.64 R4, c[0x0][0x218] ;  /* 0x00008600ff047b82 */ /* 0x000f220000000a00 */
[----:B-1----:R-:W-:-:S04]  /*0060*/  LOP3.LUT R6, R6, 0x7f, RZ, 0xc0, !PT ;  /* 0x0000007f06067812 */ /* 0x002fc800078ec0ff */
[----:B---3--:R-:W-:Y:S01]  /*0070*/  LEA R7, R7, R6, 0x7 ;  /* 0x0000000607077211 */ /* 0x008fe200078e38ff */
[----:B------:R-:W-:-:S03]  /*0080*/  HFMA2.MMA R6, -RZ, RZ, 0, 0 ;  /* 0x00000000ff067435 */ /* 0x000fc600000001ff */
[C---:B------:R-:W-:Y:S01]  /*0090*/  ISETP.GE.AND P0, PT, R7.reuse, 0x390, PT ;  /* 0x000003900700780c */ /* 0x040fe20003f06270 */
[----:B--2---:R-:W-:-:S06]  /*00a0*/  IMAD.WIDE R2, R7, 0x4, R2 ;  /* 0x0000000407027825 */ /* 0x004fcc00078e0202 */
[----:B------:R-:W-:-:S05]  /*00b0*/  IMAD.HI R0, R7, -0x7047dc11, R6 ;  /* 0x8fb823ef07007827 */ /* 0x000fca00078e0206 */
[----:B------:R-:W-:-:S04]  /*00c0*/  SHF.R.U32.HI R9, RZ, 0x1f, R0 ;  /* 0x0000001fff097819 */ /* 0x000fc80000011600 */
[----:B------:R-:W-:Y:S02]  /*00d0*/  LEA.HI.SX32 R9, R0, R9, 0x19 ;  /* 0x0000000900097211 */ /* 0x000fe400078fcaff */
[----:B------:R-:W-:-:S03]  /*00e0*/  MOV R0, RZ ;  /* 0x000000ff00007202 */ /* 0x000fc60000000f00 */
[----:B------:R-:W-:Y:S01]  /*00f0*/  IMAD R9, R9, -0xe4, R7 ;  /* 0xffffff1c09097824 */ /* 0x000fe200078e0207 */
[----:B------:R-:W-:Y:S02]  /*0100*/  HFMA2.MMA R7, -RZ, RZ, 0, 0 ;  /* 0x00000000ff077435 */ /* 0x000fe400000001ff */
[----:B------:R-:W2:Y:S01]  /*0110*/  @!P0 LDG.E R0, desc[UR4][R2.64] ;  /* 0x0000000402008981 */ /* 0x000ea2000c1e1900 */
[----:B----4-:R-:W-:-:S07]  /*0120*/  IMAD.WIDE R4, R9, 0x4, R4 ;  /* 0x0000000409047825 */ /* 0x010fce00078e0204 */
[----:B------:R-:W2:Y:S02]  /*0130*/  @!P0 LDG.E.EL R7, desc[UR4][R4.64] ;  /* 0x0000000404078981 */ /* 0x000ea4000c2e1900 */
[----:B--2---:R-:W-:Y:S01]  /*0140*/  FADD R7, R7, R0 ;  /* 0x0000000007077221 */ /* 0x004fe20000000000 */
[----:B------:R-:W-:Y:S06]  /*0150*/  @P0 EXIT ;  /* 0x000000000000094d */ /* 0x000fec0003800000 */
[----:B------:R-:W-:Y:S01]  /*0160*/  STG.E desc[UR4][R2.64], R7 ;  /* 0x0000000702007986 */ /* 0x000fe2000c101904 */
[----:B------:R-:W-:Y:S05]  /*0170*/  EXIT ;  /* 0x000000000000794d */ /* 0x000fea0003800000 */
.L_x_0:
[----:B------:R-:W-:-:S00]  /*0180*/  BRA `(.L_x_0) ;  /* 0xfffffffc00fc7947 */ /* 0x000fc0000383ffff */
[----:B------:R-:W-:-:S00]  /*0190*/  NOP ;  /* 0x0000000000007918 */ /* 0x000fc00000000000 */
        /* <DEDUP_REMOVED lines=14> */
.L_x_1:


//--------------------- .nv.constant0.triton_poi_fused_convolution_15 --------------------------
	.section	.nv.constant0.triton_poi_fused_convolution_15,"a",@progbits
	.sectionflags	@""
	.align	4
.nv.constant0.triton_poi_fused_convolution_15:
	.zero		548
